	.headerflags	@"EF_CUDA_TEXMODE_UNIFIED EF_CUDA_64BIT_ADDRESS EF_CUDA_ACCELERATORS EF_CUDA_SM90 EF_CUDA_VIRTUAL_SM(EF_CUDA_SM90)"
	.elftype	@"ET_EXEC"


//--------------------- .nv.info                  --------------------------
	.section	.nv.info,"",@"SHT_CUDA_INFO"
	.align	4


	//----- nvinfo : EIATTR_REGCOUNT
	.align		4
        /*0000*/ 	.byte	0x04, 0x2f
        /*0002*/ 	.short	(.L_3 - .L_2)
	.align		4
.L_2:
        /*0004*/ 	.word	index@(triton_poi_fused__native_batch_norm_legit_no_training_relu_5)
        /*0008*/ 	.word	0x00000012


	//----- nvinfo : EIATTR_MIN_STACK_SIZE
	.align		4
.L_3:
        /*000c*/ 	.byte	0x04, 0x12
        /*000e*/ 	.short	(.L_5 - .L_4)
	.align		4
.L_4:
        /*0010*/ 	.word	index@(triton_poi_fused__native_batch_norm_legit_no_training_relu_5)
        /*0014*/ 	.word	0x00000000


	//----- nvinfo : EIATTR_FRAME_SIZE
	.align		4
.L_5:
        /*0018*/ 	.byte	0x04, 0x11
        /*001a*/ 	.short	(.L_7 - .L_6)
	.align		4
.L_6:
        /*001c*/ 	.word	index@(triton_poi_fused__native_batch_norm_legit_no_training_relu_5)
        /*0020*/ 	.word	0x00000000


	//----- nvinfo : EIATTR_MIN_STACK_SIZE
	.align		4
.L_7:
        /*0024*/ 	.byte	0x04, 0x12
        /*0026*/ 	.short	(.L_9 - .L_8)
	.align		4
.L_8:
        /*0028*/ 	.word	index@(triton_poi_fused__native_batch_norm_legit_no_training_relu_5)
        /*002c*/ 	.word	0x00000000
.L_9:


//--------------------- .nv.info.triton_poi_fused__native_batch_norm_legit_no_training_relu_5 --------------------------
	.section	.nv.info.triton_poi_fused__native_batch_norm_legit_no_training_relu_5,"",@"SHT_CUDA_INFO"
	.sectionflags	@""
	.align	4


	//----- nvinfo : EIATTR_CUDA_API_VERSION
	.align		4
        /*0000*/ 	.byte	0x04, 0x37
        /*0002*/ 	.short	(.L_11 - .L_10)
.L_10:
        /*0004*/ 	.word	0x0000007c


	//----- nvinfo : EIATTR_KPARAM_INFO
	.align		4
.L_11:
        /*0008*/ 	.byte	0x04, 0x17
        /*000a*/ 	.short	(.L_13 - .L_12)
.L_12:
        /*000c*/ 	.word	0x00000000
        /*0010*/ 	.short	0x0006
        /*0012*/ 	.short	0x0030
        /*0014*/ 	.byte	0x00, 0xf0, 0x11, 0x00


	//----- nvinfo : EIATTR_KPARAM_INFO
	.align		4
.L_13:
        /*0018*/ 	.byte	0x04, 0x17
        /*001a*/ 	.short	(.L_15 - .L_14)
.L_14:
        /*001c*/ 	.word	0x00000000
        /*0020*/ 	.short	0x0005
        /*0022*/ 	.short	0x0028
        /*0024*/ 	.byte	0x00, 0xf4, 0x21, 0x00


	//----- nvinfo : EIATTR_KPARAM_INFO
	.align		4
.L_15:
        /*0028*/ 	.byte	0x04, 0x17
        /*002a*/ 	.short	(.L_17 - .L_16)
.L_16:
        /*002c*/ 	.word	0x00000000
        /*0030*/ 	.short	0x0004
        /*0032*/ 	.short	0x0020
        /*0034*/ 	.byte	0x00, 0xf4, 0x21, 0x00


	//----- nvinfo : EIATTR_KPARAM_INFO
	.align		4
.L_17:
        /*0038*/ 	.byte	0x04, 0x17
        /*003a*/ 	.short	(.L_19 - .L_18)
.L_18:
        /*003c*/ 	.word	0x00000000
        /*0040*/ 	.short	0x0003
        /*0042*/ 	.short	0x0018
        /*0044*/ 	.byte	0x00, 0xf4, 0x21, 0x00


	//----- nvinfo : EIATTR_KPARAM_INFO
	.align		4
.L_19:
        /*0048*/ 	.byte	0x04, 0x17
        /*004a*/ 	.short	(.L_21 - .L_20)
.L_20:
        /*004c*/ 	.word	0x00000000
        /*0050*/ 	.short	0x0002
        /*0052*/ 	.short	0x0010
        /*0054*/ 	.byte	0x00, 0xf4, 0x21, 0x00


	//----- nvinfo : EIATTR_KPARAM_INFO
	.align		4
.L_21:
        /*0058*/ 	.byte	0x04, 0x17
        /*005a*/ 	.short	(.L_23 - .L_22)
.L_22:
        /*005c*/ 	.word	0x00000000
        /*0060*/ 	.short	0x0001
        /*0062*/ 	.short	0x0008
        /*0064*/ 	.byte	0x00, 0xf4, 0x21, 0x00


	//----- nvinfo : EIATTR_KPARAM_INFO
	.align		4
.L_23:
        /*0068*/ 	.byte	0x04, 0x17
        /*006a*/ 	.short	(.L_25 - .L_24)
.L_24:
        /*006c*/ 	.word	0x00000000
        /*0070*/ 	.short	0x0000
        /*0072*/ 	.short	0x0000
        /*0074*/ 	.byte	0x00, 0xf4, 0x21, 0x00


	//----- nvinfo : EIATTR_SPARSE_MMA_MASK
	.align		4
.L_25:
        /*0078*/ 	.byte	0x03, 0x50
        /*007a*/ 	.short	0x0000


	//----- nvinfo : EIATTR_MAXREG_COUNT
	.align		4
        /*007c*/ 	.byte	0x03, 0x1b
        /*007e*/ 	.short	0x00ff


	//----- nvinfo : EIATTR_EXIT_INSTR_OFFSETS
	.align		4
        /*0080*/ 	.byte	0x04, 0x1c
        /*0082*/ 	.short	(.L_27 - .L_26)


	//   ....[0]....
.L_26:
        /*0084*/ 	.word	0x000003c0


	//----- nvinfo : EIATTR_REQNTID
	.align		4
.L_27:
        /*0088*/ 	.byte	0x04, 0x10
        /*008a*/ 	.short	(.L_29 - .L_28)
.L_28:
        /*008c*/ 	.word	0x00000100
        /*0090*/ 	.word	0x00000001
        /*0094*/ 	.word	0x00000001


	//----- nvinfo : EIATTR_CBANK_PARAM_SIZE
	.align		4
.L_29:
        /*0098*/ 	.byte	0x03, 0x19
        /*009a*/ 	.short	0x0034


	//----- nvinfo : EIATTR_PARAM_CBANK
	.align		4
        /*009c*/ 	.byte	0x04, 0x0a
        /*009e*/ 	.short	(.L_31 - .L_30)
	.align		4
.L_30:
        /*00a0*/ 	.word	index@(.nv.constant0.triton_poi_fused__native_batch_norm_legit_no_training_relu_5)
        /*00a4*/ 	.short	0x0210
        /*00a6*/ 	.short	0x0034


	//----- nvinfo : EIATTR_SW_WAR
	.align		4
.L_31:
        /*00a8*/ 	.byte	0x04, 0x36
        /*00aa*/ 	.short	(.L_33 - .L_32)
.L_32:
        /*00ac*/ 	.word	0x00000008
.L_33:


//--------------------- .nv.callgraph             --------------------------
	.section	.nv.callgraph,"",@"SHT_CUDA_CALLGRAPH"
	.align	4
	.sectionentsize	8
	.align		4
        /*0000*/ 	.word	0x00000000
	.align		4
        /*0004*/ 	.word	0xffffffff
	.align		4
        /*0008*/ 	.word	0x00000000
	.align		4
        /*000c*/ 	.word	0xfffffffe
	.align		4
        /*0010*/ 	.word	0x00000000
	.align		4
        /*0014*/ 	.word	0xfffffffd
	.align		4
        /*0018*/ 	.word	0x00000000
	.align		4
        /*001c*/ 	.word	0xfffffffc


//--------------------- .nv.constant4             --------------------------
	.section	.nv.constant4,"a",@progbits
	.align	8
	.align		8
.nv.constant4:
        /*0000*/ 	.dword	_$_str
	.align		8
        /*0008*/ 	.dword	_$_str_$_2


//--------------------- .text.triton_poi_fused__native_batch_norm_legit_no_training_relu_5 --------------------------
	.section	.text.triton_poi_fused__native_batch_norm_legit_no_training_relu_5,"ax",@progbits
	.align	128
        .global         triton_poi_fused__native_batch_norm_legit_no_training_relu_5
        .type           triton_poi_fused__native_batch_norm_legit_no_training_relu_5,@function
        .size           triton_poi_fused__native_batch_norm_legit_no_training_relu_5,(.L_x_1 - triton_poi_fused__native_batch_norm_legit_no_training_relu_5)
        .other          triton_poi_fused__native_batch_norm_legit_no_training_relu_5,@"STO_CUDA_ENTRY STV_DEFAULT"
triton_poi_fused__native_batch_norm_legit_no_training_relu_5:
.text.triton_poi_fused__native_batch_norm_legit_no_training_relu_5:
[----:B------:R-:W-:Y:S01]  /*0000*/  LDC R1, c[0x0][0x28] ;  /* 0x00000a00ff017b82 */ /* 0x000fe20000000800 */
[----:B------:R-:W1:Y:S07]  /*0010*/  S2R R0, SR_TID.X ;  /* 0x0000000000007919 */ /* 0x000e6e0000002100 */
[----:B------:R-:W2:Y:S01]  /*0020*/  LDC.64 R2, c[0x0][0x220] ;  /* 0x00008800ff027b82 */ /* 0x000ea20000000a00 */
[----:B------:R-:W-:Y:S01]  /*0030*/  ULDC.64 UR4, c[0x0][0x208] ;  /* 0x0000820000047ab9 */ /* 0x000fe20000000a00 */
[----:B------:R-:W3:Y:S06]  /*0040*/  S2R R5, SR_CTAID.X ;  /* 0x0000000000057919 */ /* 0x000eec0000002500 */
[----:B------:R-:W4:Y:S08]  /*0050*/  LDC.64 R6, c[0x0][0x218] ;  /* 0x00008600ff067b82 */ /* 0x000f300000000a00 */
[----:B------:R-:W5:Y:S08]  /*0060*/  LDC.64 R8, c[0x0][0x228] ;  /* 0x00008a00ff087b82 */ /* 0x000f700000000a00 */
[----:B------:R-:W5:Y:S01]  /*0070*/  LDC.64 R10, c[0x0][0x230] ;  /* 0x00008c00ff0a7b82 */ /* 0x000f620000000a00 */
[----:B-1----:R-:W-:-:S04]  /*0080*/  SHF.L.U32 R0, R0, 0x1, RZ ;  /* 0x0000000100007819 */ /* 0x002fc800000006ff */
[----:B------:R-:W-:-:S04]  /*0090*/  LOP3.LUT R0, R0, 0x1fe, RZ, 0xc0, !PT ;  /* 0x000001fe00007812 */ /* 0x000fc800078ec0ff */
[----:B---3--:R-:W-:-:S05]  /*00a0*/  LEA R0, R5, R0, 0x9 ;  /* 0x0000000005007211 */ /* 0x008fca00078e48ff */
[----:B------:R-:W-:-:S05]  /*00b0*/  IMAD.HI R4, R0, 0x2aaaaaab, RZ ;  /* 0x2aaaaaab00047827 */ /* 0x000fca00078e02ff */
[----:B------:R-:W-:-:S04]  /*00c0*/  SHF.R.U32.HI R5, RZ, 0x1f, R4 ;  /* 0x0000001fff057819 */ /* 0x000fc80000011604 */
[----:B------:R-:W-:-:S05]  /*00d0*/  LEA.HI R5, R4, R5, RZ, 0x18 ;  /* 0x0000000504057211 */ /* 0x000fca00078fc0ff */
[----:B------:R-:W-:Y:S02]  /*00e0*/  IMAD R13, R5, -0x600, R0 ;  /* 0xfffffa00050d7824 */ /* 0x000fe400078e0200 */
[----:B------:R-:W1:Y:S02]  /*00f0*/  LDC.64 R4, c[0x0][0x210] ;  /* 0x00008400ff047b82 */ /* 0x000e640000000a00 */
[----:B--2---:R-:W-:-:S06]  /*0100*/  IMAD.WIDE R2, R13, 0x4, R2 ;  /* 0x000000040d027825 */ /* 0x004fcc00078e0202 */
[----:B------:R-:W2:Y:S01]  /*0110*/  LDG.E.EL.64 R2, desc[UR4][R2.64] ;  /* 0x0000000402027981 */ /* 0x000ea2000c2e1b00 */
[----:B----4-:R-:W-:-:S04]  /*0120*/  IMAD.WIDE R6, R13, 0x4, R6 ;  /* 0x000000040d067825 */ /* 0x010fc800078e0206 */
[C---:B-----5:R-:W-:Y:S02]  /*0130*/  IMAD.WIDE R8, R13.reuse, 0x4, R8 ;  /* 0x000000040d087825 */ /* 0x060fe400078e0208 */
[----:B------:R-:W3:Y:S02]  /*0140*/  LDG.E.EL.64 R6, desc[UR4][R6.64] ;  /* 0x0000000406067981 */ /* 0x000ee4000c2e1b00 */
[----:B0-----:R-:W-:Y:S02]  /*0150*/  IMAD.WIDE R10, R13, 0x4, R10 ;  /* 0x000000040d0a7825 */ /* 0x001fe400078e020a */
[----:B------:R-:W4:Y:S04]  /*0160*/  LDG.E.EL.64 R8, desc[UR4][R8.64] ;  /* 0x0000000408087981 */ /* 0x000f28000c2e1b00 */
[----:B------:R-:W4:Y:S01]  /*0170*/  LDG.E.EL.64 R10, desc[UR4][R10.64] ;  /* 0x000000040a0a7981 */ /* 0x000f22000c2e1b00 */
[----:B-1----:R-:W-:-:S06]  /*0180*/  IMAD.WIDE R4, R0, 0x4, R4 ;  /* 0x0000000400047825 */ /* 0x002fcc00078e0204 */
[----:B------:R-:W3:Y:S01]  /*0190*/  LDG.E.64 R4, desc[UR4][R4.64] ;  /* 0x0000000404047981 */ /* 0x000ee2000c1e1b00 */
[----:B------:R-:W-:Y:S01]  /*01a0*/  HFMA2.MMA R14, -RZ, RZ, 1.625, 0 ;  /* 0x3e800000ff0e7435 */ /* 0x000fe200000001ff */
[----:B--2---:R-:W-:Y:S01]  /*01b0*/  FADD R2, R2, 9.9999997473787516356e-06 ;  /* 0x3727c5ac02027421 */ /* 0x004fe20000000000 */
[----:B------:R-:W-:-:S03]  /*01c0*/  FADD R3, R3, 9.9999997473787516356e-06 ;  /* 0x3727c5ac03037421 */ /* 0x000fc60000000000 */
[----:B------:R-:W0:Y:S08]  /*01d0*/  MUFU.SQRT R12, R2 ;  /* 0x00000002000c7308 */ /* 0x000e300000002000 */
[----:B------:R1:W2:Y:S01]  /*01e0*/  MUFU.SQRT R13, R3 ;  /* 0x00000003000d7308 */ /* 0x0002a20000002000 */
[C---:B0-----:R-:W-:Y:S02]  /*01f0*/  FSETP.GT.AND P0, PT, R12.reuse, 8.50705917302346158658e+37, PT ;  /* 0x7e8000000c00780b */ /* 0x041fe40003f04000 */
[----:B------:R-:W-:Y:S01]  /*0200*/  FSETP.GEU.AND P2, PT, R12, 1.175494350822287508e-38, PT ;  /* 0x008000000c00780b */ /* 0x000fe20003f4e000 */
[----:B-1----:R-:W0:Y:S01]  /*0210*/  LDC.64 R2, c[0x0][0x238] ;  /* 0x00008e00ff027b82 */ /* 0x002e220000000a00 */
[----:B--2---:R-:W-:-:S02]  /*0220*/  FSETP.GT.AND P1, PT, R13, 8.50705917302346158658e+37, PT ;  /* 0x7e8000000d00780b */ /* 0x004fc40003f24000 */
[----:B------:R-:W-:-:S07]  /*0230*/  FSETP.GEU.AND P3, PT, R13, 1.175494350822287508e-38, PT ;  /* 0x008000000d00780b */ /* 0x000fce0003f6e000 */
[----:B------:R-:W-:-:S04]  /*0240*/  @P0 FMUL R12, R12, 0.25 ;  /* 0x3e8000000c0c0820 */ /* 0x000fc80000400000 */
[----:B------:R-:W-:Y:S01]  /*0250*/  @!P2 FMUL R12, R12, 16777216 ;  /* 0x4b8000000c0ca820 */ /* 0x000fe20000400000 */
[----:B------:R-:W-:-:S04]  /*0260*/  @P1 FMUL R13, R13, 0.25 ;  /* 0x3e8000000d0d1820 */ /* 0x000fc80000400000 */
[----:B------:R-:W-:Y:S01]  /*0270*/  @!P3 FMUL R13, R13, 16777216 ;  /* 0x4b8000000d0db820 */ /* 0x000fe20000400000 */
[----:B------:R-:W1:Y:S01]  /*0280*/  MUFU.RCP R12, R12 ;  /* 0x0000000c000c7308 */ /* 0x000e620000001000 */
[----:B------:R-:W-:-:S07]  /*0290*/  FSEL R15, R14, 1, P0 ;  /* 0x3f8000000e0f7808 */ /* 0x000fce0000000000 */
[----:B------:R-:W2:Y:S01]  /*02a0*/  MUFU.RCP R13, R13 ;  /* 0x0000000d000d7308 */ /* 0x000ea20000001000 */
[----:B------:R-:W-:Y:S01]  /*02b0*/  FSEL R14, R14, 1, P1 ;  /* 0x3f8000000e0e7808 */ /* 0x000fe20000800000 */
[----:B------:R-:W-:-:S04]  /*02c0*/  @!P2 FMUL R15, R15, 16777216 ;  /* 0x4b8000000f0fa820 */ /* 0x000fc80000400000 */
[----:B------:R-:W-:Y:S01]  /*02d0*/  @!P3 FMUL R14, R14, 16777216 ;  /* 0x4b8000000e0eb820 */ /* 0x000fe20000400000 */
[----:B---3--:R-:W-:Y:S01]  /*02e0*/  FADD R5, R5, -R7 ;  /* 0x8000000705057221 */ /* 0x008fe20000000000 */
[----:B------:R-:W-:Y:S01]  /*02f0*/  FADD R4, R4, -R6 ;  /* 0x8000000604047221 */ /* 0x000fe20000000000 */
[----:B-1----:R-:W-:Y:S01]  /*0300*/  FMUL R15, R12, R15 ;  /* 0x0000000f0c0f7220 */ /* 0x002fe20000400000 */
[----:B--2---:R-:W-:-:S03]  /*0310*/  FMUL R14, R13, R14 ;  /* 0x0000000e0d0e7220 */ /* 0x004fc60000400000 */
[----:B------:R-:W-:Y:S01]  /*0320*/  FMUL R15, R4, R15 ;  /* 0x0000000f040f7220 */ /* 0x000fe20000400000 */
[----:B------:R-:W-:-:S03]  /*0330*/  FMUL R14, R5, R14 ;  /* 0x0000000e050e7220 */ /* 0x000fc60000400000 */
[----:B----4-:R-:W-:Y:S01]  /*0340*/  FFMA R8, R8, R15, R10 ;  /* 0x0000000f08087223 */ /* 0x010fe2000000000a */
[----:B------:R-:W-:-:S04]  /*0350*/  FFMA R9, R9, R14, R11 ;  /* 0x0000000e09097223 */ /* 0x000fc8000000000b */
[----:B------:R-:W-:Y:S02]  /*0360*/  FSETP.GEU.AND P0, PT, R8, RZ, PT ;  /* 0x000000ff0800720b */ /* 0x000fe40003f0e000 */
[C---:B------:R-:W-:Y:S01]  /*0370*/  FSETP.GEU.AND P1, PT, R9.reuse, RZ, PT ;  /* 0x000000ff0900720b */ /* 0x040fe20003f2e000 */
[----:B0-----:R-:W-:Y:S01]  /*0380*/  IMAD.WIDE R2, R0, 0x4, R2 ;  /* 0x0000000400027825 */ /* 0x001fe200078e0202 */
[----:B------:R-:W-:Y:S02]  /*0390*/  FSEL R8, R8, RZ, P0 ;  /* 0x000000ff08087208 */ /* 0x000fe40000000000 */
[----:B------:R-:W-:-:S05]  /*03a0*/  FSEL R9, R9, RZ, P1 ;  /* 0x000000ff09097208 */ /* 0x000fca0000800000 */
[----:B------:R-:W-:Y:S01]  /*03b0*/  STG.E.64 desc[UR4][R2.64], R8 ;  /* 0x0000000802007986 */ /* 0x000fe2000c101b04 */
[----:B------:R-:W-:Y:S05]  /*03c0*/  EXIT ;  /* 0x000000000000794d */ /* 0x000fea0003800000 */
.L_x_0:
[----:B------:R-:W-:-:S00]  /*03d0*/  BRA `(.L_x_0) ;  /* 0xfffffffc00fc7947 */ /* 0x000fc0000383ffff */
[----:B------:R-:W-:-:S00]  /*03e0*/  NOP ;  /* 0x0000000000007918 */ /* 0x000fc00000000000 */
        /* <DEDUP_REMOVED lines=9> */
.L_x_1:


//--------------------- .nv.global.init           --------------------------
	.section	.nv.global.init,"aw",@progbits
.nv.global.init:
	.type		_$_str,@object
	.size		_$_str,(_$_str_$_2 - _$_str)
_$_str:
        /*0000*/ 	.byte	0x5f, 0x5f, 0x43, 0x55, 0x44, 0x41, 0x5f, 0x46, 0x54, 0x5a, 0x00
	.type		_$_str_$_2,@object
	.size		_$_str_$_2,(.L_1 - _$_str_$_2)
_$_str_$_2:
        /*000b*/ 	.byte	0x5f, 0x5f, 0x43, 0x55, 0x44, 0x41, 0x5f, 0x50, 0x52, 0x45, 0x43, 0x5f, 0x53, 0x51, 0x52, 0x54
        /*001b*/ 	.byte	0x00
.L_1:


//--------------------- .nv.constant0.triton_poi_fused__native_batch_norm_legit_no_training_relu_5 --------------------------
	.section	.nv.constant0.triton_poi_fused__native_batch_norm_legit_no_training_relu_5,"a",@progbits
	.sectionflags	@""
	.align	4
.nv.constant0.triton_poi_fused__native_batch_norm_legit_no_training_relu_5:
	.zero		580
